//
// Generated by NVIDIA NVVM Compiler
//
// Compiler Build ID: CL-36424714
// Cuda compilation tools, release 13.0, V13.0.88
// Based on NVVM 20.0.0
//

.version 9.0
.target sm_100
.address_size 64

	// .globl	compute_closest_saturated_distances

.visible .entry compute_closest_saturated_distances(
	.param .u64 .ptr .align 1 compute_closest_saturated_distances_param_0,
	.param .u64 .ptr .align 1 compute_closest_saturated_distances_param_1,
	.param .u64 .ptr .align 1 compute_closest_saturated_distances_param_2,
	.param .u64 .ptr .align 1 compute_closest_saturated_distances_param_3,
	.param .u64 .ptr .align 1 compute_closest_saturated_distances_param_4,
	.param .u32 compute_closest_saturated_distances_param_5,
	.param .u32 compute_closest_saturated_distances_param_6,
	.param .u32 compute_closest_saturated_distances_param_7
)
{
	.reg .pred 	%p<30>;
	.reg .b32 	%r<103>;
	.reg .b32 	%f<150>;
	.reg .b64 	%rd<37>;

	ld.param.u64 	%rd14, [compute_closest_saturated_distances_param_0];
	ld.param.u64 	%rd17, [compute_closest_saturated_distances_param_1];
	ld.param.u64 	%rd18, [compute_closest_saturated_distances_param_2];
	ld.param.u64 	%rd15, [compute_closest_saturated_distances_param_3];
	ld.param.u64 	%rd16, [compute_closest_saturated_distances_param_4];
	ld.param.u32 	%r57, [compute_closest_saturated_distances_param_5];
	ld.param.u32 	%r55, [compute_closest_saturated_distances_param_6];
	ld.param.u32 	%r56, [compute_closest_saturated_distances_param_7];
	cvta.to.global.u64 	%rd1, %rd18;
	cvta.to.global.u64 	%rd2, %rd17;
	mov.u32 	%r58, %ctaid.x;
	mov.u32 	%r59, %ntid.x;
	mov.u32 	%r60, %tid.x;
	mad.lo.s32 	%r1, %r58, %r59, %r60;
	setp.ge.s32 	%p1, %r1, %r57;
	@%p1 bra 	$L__BB0_50;
	cvta.to.global.u64 	%rd19, %rd14;
	shl.b32 	%r61, %r1, 1;
	mul.wide.s32 	%rd20, %r61, 4;
	add.s64 	%rd21, %rd19, %rd20;
	ld.global.nc.f32 	%f1, [%rd21];
	ld.global.nc.f32 	%f2, [%rd21+4];
	setp.lt.s32 	%p2, %r55, 1;
	mov.f32 	%f19, 0fBF800000;
	@%p2 bra 	$L__BB0_43;
	and.b32  	%r2, %r55, 7;
	setp.lt.u32 	%p3, %r55, 8;
	mov.f32 	%f142, 0f7F7FFFFF;
	mov.b32 	%r92, -1;
	mov.b32 	%r75, 0;
	@%p3 bra 	$L__BB0_21;
	and.b32  	%r75, %r55, 2147483640;
	neg.s32 	%r90, %r75;
	add.s64 	%rd36, %rd2, 32;
	add.s64 	%rd35, %rd1, 16;
	mov.f32 	%f142, 0f7F7FFFFF;
	mov.b32 	%r92, -1;
$L__BB0_4:
	.pragma "nounroll";
	ld.global.nc.f32 	%f40, [%rd36+-32];
	ld.global.nc.f32 	%f41, [%rd36+-28];
	sub.f32 	%f42, %f1, %f40;
	abs.f32 	%f43, %f42;
	sub.f32 	%f44, %f2, %f41;
	abs.f32 	%f45, %f44;
	add.f32 	%f21, %f43, %f45;
	setp.geu.f32 	%p4, %f21, %f142;
	@%p4 bra 	$L__BB0_6;
	ld.global.nc.u32 	%r92, [%rd35+-16];
	mov.f32 	%f142, %f21;
$L__BB0_6:
	ld.global.nc.f32 	%f46, [%rd36+-24];
	ld.global.nc.f32 	%f47, [%rd36+-20];
	sub.f32 	%f48, %f1, %f46;
	abs.f32 	%f49, %f48;
	sub.f32 	%f50, %f2, %f47;
	abs.f32 	%f51, %f50;
	add.f32 	%f23, %f49, %f51;
	setp.geu.f32 	%p5, %f23, %f142;
	@%p5 bra 	$L__BB0_8;
	ld.global.nc.u32 	%r92, [%rd35+-12];
	mov.f32 	%f142, %f23;
$L__BB0_8:
	ld.global.nc.f32 	%f52, [%rd36+-16];
	ld.global.nc.f32 	%f53, [%rd36+-12];
	sub.f32 	%f54, %f1, %f52;
	abs.f32 	%f55, %f54;
	sub.f32 	%f56, %f2, %f53;
	abs.f32 	%f57, %f56;
	add.f32 	%f25, %f55, %f57;
	setp.geu.f32 	%p6, %f25, %f142;
	@%p6 bra 	$L__BB0_10;
	ld.global.nc.u32 	%r92, [%rd35+-8];
	mov.f32 	%f142, %f25;
$L__BB0_10:
	ld.global.nc.f32 	%f58, [%rd36+-8];
	ld.global.nc.f32 	%f59, [%rd36+-4];
	sub.f32 	%f60, %f1, %f58;
	abs.f32 	%f61, %f60;
	sub.f32 	%f62, %f2, %f59;
	abs.f32 	%f63, %f62;
	add.f32 	%f27, %f61, %f63;
	setp.geu.f32 	%p7, %f27, %f142;
	@%p7 bra 	$L__BB0_12;
	ld.global.nc.u32 	%r92, [%rd35+-4];
	mov.f32 	%f142, %f27;
$L__BB0_12:
	ld.global.nc.f32 	%f64, [%rd36];
	ld.global.nc.f32 	%f65, [%rd36+4];
	sub.f32 	%f66, %f1, %f64;
	abs.f32 	%f67, %f66;
	sub.f32 	%f68, %f2, %f65;
	abs.f32 	%f69, %f68;
	add.f32 	%f29, %f67, %f69;
	setp.geu.f32 	%p8, %f29, %f142;
	@%p8 bra 	$L__BB0_14;
	ld.global.nc.u32 	%r92, [%rd35];
	mov.f32 	%f142, %f29;
$L__BB0_14:
	ld.global.nc.f32 	%f70, [%rd36+8];
	ld.global.nc.f32 	%f71, [%rd36+12];
	sub.f32 	%f72, %f1, %f70;
	abs.f32 	%f73, %f72;
	sub.f32 	%f74, %f2, %f71;
	abs.f32 	%f75, %f74;
	add.f32 	%f31, %f73, %f75;
	setp.geu.f32 	%p9, %f31, %f142;
	@%p9 bra 	$L__BB0_16;
	ld.global.nc.u32 	%r92, [%rd35+4];
	mov.f32 	%f142, %f31;
$L__BB0_16:
	ld.global.nc.f32 	%f76, [%rd36+16];
	ld.global.nc.f32 	%f77, [%rd36+20];
	sub.f32 	%f78, %f1, %f76;
	abs.f32 	%f79, %f78;
	sub.f32 	%f80, %f2, %f77;
	abs.f32 	%f81, %f80;
	add.f32 	%f33, %f79, %f81;
	setp.geu.f32 	%p10, %f33, %f142;
	@%p10 bra 	$L__BB0_18;
	ld.global.nc.u32 	%r92, [%rd35+8];
	mov.f32 	%f142, %f33;
$L__BB0_18:
	ld.global.nc.f32 	%f82, [%rd36+24];
	ld.global.nc.f32 	%f83, [%rd36+28];
	sub.f32 	%f84, %f1, %f82;
	abs.f32 	%f85, %f84;
	sub.f32 	%f86, %f2, %f83;
	abs.f32 	%f87, %f86;
	add.f32 	%f35, %f85, %f87;
	setp.geu.f32 	%p11, %f35, %f142;
	@%p11 bra 	$L__BB0_20;
	ld.global.nc.u32 	%r92, [%rd35+12];
	mov.f32 	%f142, %f35;
$L__BB0_20:
	add.s32 	%r90, %r90, 8;
	add.s64 	%rd36, %rd36, 64;
	add.s64 	%rd35, %rd35, 32;
	setp.eq.s32 	%p12, %r90, 0;
	@%p12 bra 	$L__BB0_21;
	bra.uni 	$L__BB0_4;
$L__BB0_21:
	setp.eq.s32 	%p13, %r2, 0;
	@%p13 bra 	$L__BB0_42;
	and.b32  	%r8, %r55, 3;
	setp.lt.u32 	%p14, %r2, 4;
	@%p14 bra 	$L__BB0_32;
	shl.b32 	%r67, %r75, 1;
	mul.wide.u32 	%rd22, %r67, 4;
	add.s64 	%rd5, %rd2, %rd22;
	ld.global.nc.f32 	%f88, [%rd5];
	ld.global.nc.f32 	%f89, [%rd5+4];
	sub.f32 	%f90, %f1, %f88;
	abs.f32 	%f91, %f90;
	sub.f32 	%f92, %f2, %f89;
	abs.f32 	%f93, %f92;
	add.f32 	%f4, %f91, %f93;
	setp.geu.f32 	%p15, %f4, %f142;
	mul.wide.u32 	%rd23, %r75, 4;
	add.s64 	%rd6, %rd1, %rd23;
	@%p15 bra 	$L__BB0_25;
	ld.global.nc.u32 	%r92, [%rd6];
	mov.f32 	%f142, %f4;
$L__BB0_25:
	ld.global.nc.f32 	%f94, [%rd5+8];
	ld.global.nc.f32 	%f95, [%rd5+12];
	sub.f32 	%f96, %f1, %f94;
	abs.f32 	%f97, %f96;
	sub.f32 	%f98, %f2, %f95;
	abs.f32 	%f99, %f98;
	add.f32 	%f6, %f97, %f99;
	setp.geu.f32 	%p16, %f6, %f142;
	@%p16 bra 	$L__BB0_27;
	ld.global.nc.u32 	%r92, [%rd6+4];
	mov.f32 	%f142, %f6;
$L__BB0_27:
	ld.global.nc.f32 	%f100, [%rd5+16];
	ld.global.nc.f32 	%f101, [%rd5+20];
	sub.f32 	%f102, %f1, %f100;
	abs.f32 	%f103, %f102;
	sub.f32 	%f104, %f2, %f101;
	abs.f32 	%f105, %f104;
	add.f32 	%f8, %f103, %f105;
	setp.geu.f32 	%p17, %f8, %f142;
	@%p17 bra 	$L__BB0_29;
	ld.global.nc.u32 	%r92, [%rd6+8];
	mov.f32 	%f142, %f8;
$L__BB0_29:
	ld.global.nc.f32 	%f106, [%rd5+24];
	ld.global.nc.f32 	%f107, [%rd5+28];
	sub.f32 	%f108, %f1, %f106;
	abs.f32 	%f109, %f108;
	sub.f32 	%f110, %f2, %f107;
	abs.f32 	%f111, %f110;
	add.f32 	%f10, %f109, %f111;
	setp.geu.f32 	%p18, %f10, %f142;
	@%p18 bra 	$L__BB0_31;
	ld.global.nc.u32 	%r92, [%rd6+12];
	mov.f32 	%f142, %f10;
$L__BB0_31:
	add.s32 	%r75, %r75, 4;
$L__BB0_32:
	setp.eq.s32 	%p19, %r8, 0;
	@%p19 bra 	$L__BB0_42;
	setp.eq.s32 	%p20, %r8, 1;
	@%p20 bra 	$L__BB0_39;
	shl.b32 	%r69, %r75, 1;
	mul.wide.u32 	%rd24, %r69, 4;
	add.s64 	%rd7, %rd2, %rd24;
	ld.global.nc.f32 	%f112, [%rd7];
	ld.global.nc.f32 	%f113, [%rd7+4];
	sub.f32 	%f114, %f1, %f112;
	abs.f32 	%f115, %f114;
	sub.f32 	%f116, %f2, %f113;
	abs.f32 	%f117, %f116;
	add.f32 	%f13, %f115, %f117;
	setp.geu.f32 	%p21, %f13, %f142;
	mul.wide.u32 	%rd25, %r75, 4;
	add.s64 	%rd8, %rd1, %rd25;
	@%p21 bra 	$L__BB0_36;
	ld.global.nc.u32 	%r92, [%rd8];
	mov.f32 	%f142, %f13;
$L__BB0_36:
	ld.global.nc.f32 	%f118, [%rd7+8];
	ld.global.nc.f32 	%f119, [%rd7+12];
	sub.f32 	%f120, %f1, %f118;
	abs.f32 	%f121, %f120;
	sub.f32 	%f122, %f2, %f119;
	abs.f32 	%f123, %f122;
	add.f32 	%f15, %f121, %f123;
	setp.geu.f32 	%p22, %f15, %f142;
	@%p22 bra 	$L__BB0_38;
	ld.global.nc.u32 	%r92, [%rd8+4];
	mov.f32 	%f142, %f15;
$L__BB0_38:
	add.s32 	%r75, %r75, 2;
$L__BB0_39:
	and.b32  	%r70, %r55, 1;
	setp.eq.b32 	%p23, %r70, 1;
	not.pred 	%p24, %p23;
	@%p24 bra 	$L__BB0_42;
	shl.b32 	%r71, %r75, 1;
	mul.wide.u32 	%rd26, %r71, 4;
	add.s64 	%rd27, %rd2, %rd26;
	ld.global.nc.f32 	%f124, [%rd27];
	ld.global.nc.f32 	%f125, [%rd27+4];
	sub.f32 	%f126, %f1, %f124;
	abs.f32 	%f127, %f126;
	sub.f32 	%f128, %f2, %f125;
	abs.f32 	%f129, %f128;
	add.f32 	%f130, %f127, %f129;
	setp.geu.f32 	%p25, %f130, %f142;
	@%p25 bra 	$L__BB0_42;
	mul.wide.u32 	%rd28, %r75, 4;
	add.s64 	%rd29, %rd1, %rd28;
	ld.global.nc.u32 	%r92, [%rd29];
$L__BB0_42:
	cvt.rn.f32.s32 	%f19, %r92;
$L__BB0_43:
	setp.lt.s32 	%p26, %r56, 1;
	@%p26 bra 	$L__BB0_50;
	cvta.to.global.u64 	%rd9, %rd16;
	mov.b32 	%r100, 0;
	mov.u32 	%r101, %r100;
$L__BB0_45:
	mul.wide.u32 	%rd30, %r100, 4;
	add.s64 	%rd31, %rd9, %rd30;
	ld.global.nc.u32 	%r73, [%rd31];
	setp.eq.s32 	%p27, %r73, 0;
	@%p27 bra 	$L__BB0_49;
	setp.ne.s32 	%p28, %r101, %r1;
	@%p28 bra 	$L__BB0_48;
	cvta.to.global.u64 	%rd32, %rd15;
	add.s64 	%rd34, %rd32, %rd30;
	st.global.f32 	[%rd34], %f19;
	bra.uni 	$L__BB0_50;
$L__BB0_48:
	add.s32 	%r101, %r101, 1;
$L__BB0_49:
	add.s32 	%r100, %r100, 1;
	setp.ne.s32 	%p29, %r100, %r56;
	@%p29 bra 	$L__BB0_45;
$L__BB0_50:
	ret;

}


// ===== COMPILED SASS (sm_100) =====

	.target	sm_100

	.elftype	@"ET_EXEC"


//--------------------- .note.nv.tkinfo           --------------------------
	.section	.note.nv.tkinfo,"",@"SHT_NOTE"
	.sectionflags	@"SHF_NOTE_NV_TKINFO"
	.tkinfo
        /*0018*/ 	.word	0x00000002
        /*0030*/ 	.string	""
        /*0030*/ 	.string	"ptxas"
        /*0030*/ 	.string	"Cuda compilation tools, release 13.0, V13.0.88"
        /*0030*/ 	.string	"Build cuda_13.0.r13.0/compiler.36424714_0"
        /*0030*/ 	.string	"-arch sm_100 -m 64 "



//--------------------- .note.nv.cuinfo           --------------------------
	.section	.note.nv.cuinfo,"",@"SHT_NOTE"
	.sectionflags	@"SHF_NOTE_NV_CUINFO"
        /*0018*/ 	.short	0x0002
        /*001a*/ 	.short	0x0064
        /*001c*/ 	.short	0x0082
	.zero		2


//--------------------- .nv.info                  --------------------------
	.section	.nv.info,"",@"SHT_CUDA_INFO"
	.align	4


	//----- nvinfo : EIATTR_REGCOUNT
	.align		4
        /*0000*/ 	.byte	0x04, 0x2f
        /*0002*/ 	.short	(.L_1 - .L_0)
	.align		4
.L_0:
        /*0004*/ 	.word	index@(compute_closest_saturated_distances)
        /*0008*/ 	.word	0x00000014


	//----- nvinfo : EIATTR_FRAME_SIZE
	.align		4
.L_1:
        /*000c*/ 	.byte	0x04, 0x11
        /*000e*/ 	.short	(.L_3 - .L_2)
	.align		4
.L_2:
        /*0010*/ 	.word	index@(compute_closest_saturated_distances)
        /*0014*/ 	.word	0x00000000


	//----- nvinfo : EIATTR_MIN_STACK_SIZE
	.align		4
.L_3:
        /*0018*/ 	.byte	0x04, 0x12
        /*001a*/ 	.short	(.L_5 - .L_4)
	.align		4
.L_4:
        /*001c*/ 	.word	index@(compute_closest_saturated_distances)
        /*0020*/ 	.word	0x00000000
.L_5:


//--------------------- .nv.compat                --------------------------
	.section	.nv.compat,"",@"SHT_CUDA_COMPAT_INFO"
	.align	4
        /*0000*/ 	.byte	0x02, 0x09, 0x00, 0x00, 0x02, 0x02, 0x01, 0x00, 0x02, 0x05, 0x05, 0x00, 0x03, 0x07, 0x01, 0x01
        /*0010*/ 	.byte	0x02, 0x03, 0x00, 0x00, 0x02, 0x06, 0x01, 0x00, 0x04, 0x0b, 0x08, 0x00, 0x09, 0x00, 0x00, 0x00
        /*0020*/ 	.byte	0x00, 0x00, 0x00, 0x00


//--------------------- .nv.info.compute_closest_saturated_distances --------------------------
	.section	.nv.info.compute_closest_saturated_distances,"",@"SHT_CUDA_INFO"
	.sectionflags	@""
	.align	4


	//----- nvinfo : EIATTR_CUDA_API_VERSION
	.align		4
        /*0000*/ 	.byte	0x04, 0x37
        /*0002*/ 	.short	(.L_7 - .L_6)
.L_6:
        /*0004*/ 	.word	0x00000082


	//----- nvinfo : EIATTR_KPARAM_INFO
	.align		4
.L_7:
        /*0008*/ 	.byte	0x04, 0x17
        /*000a*/ 	.short	(.L_9 - .L_8)
.L_8:
        /*000c*/ 	.word	0x00000000
        /*0010*/ 	.short	0x0007
        /*0012*/ 	.short	0x0030
        /*0014*/ 	.byte	0x00, 0xf0, 0x11, 0x00


	//----- nvinfo : EIATTR_KPARAM_INFO
	.align		4
.L_9:
        /*0018*/ 	.byte	0x04, 0x17
        /*001a*/ 	.short	(.L_11 - .L_10)
.L_10:
        /*001c*/ 	.word	0x00000000
        /*0020*/ 	.short	0x0006
        /*0022*/ 	.short	0x002c
        /*0024*/ 	.byte	0x00, 0xf0, 0x11, 0x00


	//----- nvinfo : EIATTR_KPARAM_INFO
	.align		4
.L_11:
        /*0028*/ 	.byte	0x04, 0x17
        /*002a*/ 	.short	(.L_13 - .L_12)
.L_12:
        /*002c*/ 	.word	0x00000000
        /*0030*/ 	.short	0x0005
        /*0032*/ 	.short	0x0028
        /*0034*/ 	.byte	0x00, 0xf0, 0x11, 0x00


	//----- nvinfo : EIATTR_KPARAM_INFO
	.align		4
.L_13:
        /*0038*/ 	.byte	0x04, 0x17
        /*003a*/ 	.short	(.L_15 - .L_14)
.L_14:
        /*003c*/ 	.word	0x00000000
        /*0040*/ 	.short	0x0004
        /*0042*/ 	.short	0x0020
        /*0044*/ 	.byte	0x00, 0xf5, 0x21, 0x00


	//----- nvinfo : EIATTR_KPARAM_INFO
	.align		4
.L_15:
        /*0048*/ 	.byte	0x04, 0x17
        /*004a*/ 	.short	(.L_17 - .L_16)
.L_16:
        /*004c*/ 	.word	0x00000000
        /*0050*/ 	.short	0x0003
        /*0052*/ 	.short	0x0018
        /*0054*/ 	.byte	0x00, 0xf5, 0x21, 0x00


	//----- nvinfo : EIATTR_KPARAM_INFO
	.align		4
.L_17:
        /*0058*/ 	.byte	0x04, 0x17
        /*005a*/ 	.short	(.L_19 - .L_18)
.L_18:
        /*005c*/ 	.word	0x00000000
        /*0060*/ 	.short	0x0002
        /*0062*/ 	.short	0x0010
        /*0064*/ 	.byte	0x00, 0xf5, 0x21, 0x00


	//----- nvinfo : EIATTR_KPARAM_INFO
	.align		4
.L_19:
        /*0068*/ 	.byte	0x04, 0x17
        /*006a*/ 	.short	(.L_21 - .L_20)
.L_20:
        /*006c*/ 	.word	0x00000000
        /*0070*/ 	.short	0x0001
        /*0072*/ 	.short	0x0008
        /*0074*/ 	.byte	0x00, 0xf5, 0x21, 0x00


	//----- nvinfo : EIATTR_KPARAM_INFO
	.align		4
.L_21:
        /*0078*/ 	.byte	0x04, 0x17
        /*007a*/ 	.short	(.L_23 - .L_22)
.L_22:
        /*007c*/ 	.word	0x00000000
        /*0080*/ 	.short	0x0000
        /*0082*/ 	.short	0x0000
        /*0084*/ 	.byte	0x00, 0xf5, 0x21, 0x00


	//----- nvinfo : EIATTR_SPARSE_MMA_MASK
	.align		4
.L_23:
        /*0088*/ 	.byte	0x03, 0x50
        /*008a*/ 	.short	0x0000


	//----- nvinfo : EIATTR_MAXREG_COUNT
	.align		4
        /*008c*/ 	.byte	0x03, 0x1b
        /*008e*/ 	.short	0x00ff


	//----- nvinfo : EIATTR_MERCURY_ISA_VERSION
	.align		4
        /*0090*/ 	.byte	0x03, 0x5f
        /*0092*/ 	.short	0x0101


	//----- nvinfo : EIATTR_VRC_CTA_INIT_COUNT
	.align		4
        /*0094*/ 	.byte	0x02, 0x4a
	.zero		1
	.zero		1


	//----- nvinfo : EIATTR_EXIT_INSTR_OFFSETS
	.align		4
        /*0098*/ 	.byte	0x04, 0x1c
        /*009a*/ 	.short	(.L_25 - .L_24)


	//   ....[0]....
.L_24:
        /*009c*/ 	.word	0x00000070


	//   ....[1]....
        /*00a0*/ 	.word	0x00000cb0


	//   ....[2]....
        /*00a4*/ 	.word	0x00000dc0


	//   ....[3]....
        /*00a8*/ 	.word	0x00000e00


	//----- nvinfo : EIATTR_CRS_STACK_SIZE
	.align		4
.L_25:
        /*00ac*/ 	.byte	0x04, 0x1e
        /*00ae*/ 	.short	(.L_27 - .L_26)
.L_26:
        /*00b0*/ 	.word	0x00000000


	//----- nvinfo : EIATTR_CBANK_PARAM_SIZE
	.align		4
.L_27:
        /*00b4*/ 	.byte	0x03, 0x19
        /*00b6*/ 	.short	0x0034


	//----- nvinfo : EIATTR_PARAM_CBANK
	.align		4
        /*00b8*/ 	.byte	0x04, 0x0a
        /*00ba*/ 	.short	(.L_29 - .L_28)
	.align		4
.L_28:
        /*00bc*/ 	.word	index@(.nv.constant0.compute_closest_saturated_distances)
        /*00c0*/ 	.short	0x0380
        /*00c2*/ 	.short	0x0034


	//----- nvinfo : EIATTR_SW_WAR
	.align		4
.L_29:
        /*00c4*/ 	.byte	0x04, 0x36
        /*00c6*/ 	.short	(.L_31 - .L_30)
.L_30:
        /*00c8*/ 	.word	0x00000008
.L_31:


//--------------------- .nv.callgraph             --------------------------
	.section	.nv.callgraph,"",@"SHT_CUDA_CALLGRAPH"
	.align	4
	.sectionentsize	8
	.align		4
        /*0000*/ 	.word	0x00000000
	.align		4
        /*0004*/ 	.word	0xffffffff
	.align		4
        /*0008*/ 	.word	0x00000000
	.align		4
        /*000c*/ 	.word	0xfffffffe
	.align		4
        /*0010*/ 	.word	0x00000000
	.align		4
        /*0014*/ 	.word	0xfffffffd
	.align		4
        /*0018*/ 	.word	0x00000000
	.align		4
        /*001c*/ 	.word	0xfffffffc


//--------------------- .text.compute_closest_saturated_distances --------------------------
	.section	.text.compute_closest_saturated_distances,"ax",@progbits
	.align	128
        .global         compute_closest_saturated_distances
        .type           compute_closest_saturated_distances,@function
        .size           compute_closest_saturated_distances,(.L_x_12 - compute_closest_saturated_distances)
        .other          compute_closest_saturated_distances,@"STO_CUDA_ENTRY STV_DEFAULT"
compute_closest_saturated_distances:
.text.compute_closest_saturated_distances:
[----:B------:R-:W-:Y:S01]  /*0000*/  LDC R1, c[0x0][0x37c] ;  /* 0x0000df00ff017b82 */ /* 0x000fe20000000800 */
[----:B------:R-:W0:Y:S07]  /*0010*/  S2R R3, SR_TID.X ;  /* 0x0000000000037919 */ /* 0x000e2e0000002100 */
[----:B------:R-:W0:Y:S01]  /*0020*/  S2UR UR4, SR_CTAID.X ;  /* 0x00000000000479c3 */ /* 0x000e220000002500 */
[----:B------:R-:W1:Y:S07]  /*0030*/  LDCU UR5, c[0x0][0x3a8] ;  /* 0x00007500ff0577ac */ /* 0x000e6e0008000800 */
[----:B------:R-:W0:Y:S02]  /*0040*/  LDC R0, c[0x0][0x360] ;  /* 0x0000d800ff007b82 */ /* 0x000e240000000800 */
[----:B0-----:R-:W-:-:S05]  /*0050*/  IMAD R0, R0, UR4, R3 ;  /* 0x0000000400007c24 */ /* 0x001fca000f8e0203 */
[----:B-1----:R-:W-:-:S13]  /*0060*/  ISETP.GE.AND P0, PT, R0, UR5, PT ;  /* 0x0000000500007c0c */ /* 0x002fda000bf06270 */
[----:B------:R-:W-:Y:S05]  /*0070*/  @P0 EXIT ;  /* 0x000000000000094d */ /* 0x000fea0003800000 */
[----:B------:R-:W0:Y:S01]  /*0080*/  LDCU UR4, c[0x0][0x3ac] ;  /* 0x00007580ff0477ac */ /* 0x000e220008000800 */
[----:B------:R-:W1:Y:S01]  /*0090*/  LDC.64 R8, c[0x0][0x380] ;  /* 0x0000e000ff087b82 */ /* 0x000e620000000a00 */
[----:B------:R-:W-:Y:S01]  /*00a0*/  SHF.L.U32 R3, R0, 0x1, RZ ;  /* 0x0000000100037819 */ /* 0x000fe200000006ff */
[----:B------:R-:W-:Y:S01]  /*00b0*/  HFMA2 R7, -RZ, RZ, -1.875, 0 ;  /* 0xbf800000ff077431 */ /* 0x000fe200000001ff */
[----:B------:R-:W2:Y:S01]  /*00c0*/  LDCU.64 UR14, c[0x0][0x358] ;  /* 0x00006b00ff0e77ac */ /* 0x000ea20008000a00 */
[----:B0-----:R-:W-:Y:S02]  /*00d0*/  UISETP.GE.AND UP0, UPT, UR4, 0x1, UPT ;  /* 0x000000010400788c */ /* 0x001fe4000bf06270 */
[----:B-1----:R-:W-:-:S07]  /*00e0*/  IMAD.WIDE R8, R3, 0x4, R8 ;  /* 0x0000000403087825 */ /* 0x002fce00078e0208 */
[----:B--2---:R-:W-:Y:S05]  /*00f0*/  BRA.U !UP0, `(.L_x_0) ;  /* 0x0000000908e47547 */ /* 0x004fea000b800000 */
[----:B------:R0:W5:Y:S04]  /*0100*/  LDG.E.CONSTANT R2, desc[UR14][R8.64] ;  /* 0x0000000e08027981 */ /* 0x000168000c1e9900 */
[----:B------:R0:W5:Y:S01]  /*0110*/  LDG.E.CONSTANT R6, desc[UR14][R8.64+0x4] ;  /* 0x0000040e08067981 */ /* 0x000162000c1e9900 */
[----:B------:R-:W-:Y:S01]  /*0120*/  UISETP.GE.U32.AND UP1, UPT, UR4, 0x8, UPT ;  /* 0x000000080400788c */ /* 0x000fe2000bf26070 */
[----:B------:R-:W-:Y:S01]  /*0130*/  MOV R5, 0x7f7fffff ;  /* 0x7f7fffff00057802 */ /* 0x000fe20000000f00 */
[----:B------:R-:W-:Y:S01]  /*0140*/  ULOP3.LUT UR12, UR4, 0x7, URZ, 0xc0, !UPT ;  /* 0x00000007040c7892 */ /* 0x000fe2000f8ec0ff */
[----:B------:R-:W-:Y:S02]  /*0150*/  MOV R3, 0xffffffff ;  /* 0xffffffff00037802 */ /* 0x000fe40000000f00 */
[----:B------:R-:W-:Y:S01]  /*0160*/  MOV R4, RZ ;  /* 0x000000ff00047202 */ /* 0x000fe20000000f00 */
[----:B------:R-:W-:-:S03]  /*0170*/  UISETP.NE.AND UP0, UPT, UR12, URZ, UPT ;  /* 0x000000ff0c00728c */ /* 0x000fc6000bf05270 */
[----:B0-----:R-:W-:Y:S08]  /*0180*/  BRA.U !UP1, `(.L_x_1) ;  /* 0x0000000509607547 */ /* 0x001ff0000b800000 */
[----:B------:R-:W0:Y:S01]  /*0190*/  LDCU.64 UR8, c[0x0][0x388] ;  /* 0x00007100ff0877ac */ /* 0x000e220008000a00 */
[----:B------:R-:W-:Y:S02]  /*01a0*/  MOV R5, 0x7f7fffff ;  /* 0x7f7fffff00057802 */ /* 0x000fe40000000f00 */
[----:B------:R-:W-:Y:S01]  /*01b0*/  MOV R3, 0xffffffff ;  /* 0xffffffff00037802 */ /* 0x000fe20000000f00 */
[----:B------:R-:W1:Y:S01]  /*01c0*/  LDCU.64 UR10, c[0x0][0x390] ;  /* 0x00007200ff0a77ac */ /* 0x000e620008000a00 */
[----:B------:R-:W-:-:S06]  /*01d0*/  ULOP3.LUT UR4, UR4, 0x7ffffff8, URZ, 0xc0, !UPT ;  /* 0x7ffffff804047892 */ /* 0x000fcc000f8ec0ff */
[----:B------:R-:W-:Y:S01]  /*01e0*/  MOV R4, UR4 ;  /* 0x0000000400047c02 */ /* 0x000fe20008000f00 */
[----:B0-----:R-:W-:Y:S02]  /*01f0*/  UIADD3 UR7, UP1, UPT, UR8, 0x20, URZ ;  /* 0x0000002008077890 */ /* 0x001fe4000ff3e0ff */
[----:B-1----:R-:W-:Y:S02]  /*0200*/  UIADD3 UR5, UP2, UPT, UR10, 0x10, URZ ;  /* 0x000000100a057890 */ /* 0x002fe4000ff5e0ff */
[----:B------:R-:W-:Y:S02]  /*0210*/  UIADD3.X UR8, UPT, UPT, URZ, UR9, URZ, UP1, !UPT ;  /* 0x00000009ff087290 */ /* 0x000fe40008ffe4ff */
[----:B------:R-:W-:Y:S01]  /*0220*/  MOV R8, UR7 ;  /* 0x0000000700087c02 */ /* 0x000fe20008000f00 */
[----:B------:R-:W-:Y:S01]  /*0230*/  UIADD3.X UR6, UPT, UPT, URZ, UR11, URZ, UP2, !UPT ;  /* 0x0000000bff067290 */ /* 0x000fe200097fe4ff */
[----:B------:R-:W-:Y:S01]  /*0240*/  MOV R12, UR5 ;  /* 0x00000005000c7c02 */ /* 0x000fe20008000f00 */
[----:B------:R-:W-:Y:S01]  /*0250*/  UIADD3 UR9, UPT, UPT, -UR4, URZ, URZ ;  /* 0x000000ff04097290 */ /* 0x000fe2000fffe1ff */
[----:B------:R-:W-:-:S03]  /*0260*/  MOV R9, UR8 ;  /* 0x0000000800097c02 */ /* 0x000fc60008000f00 */
[----:B------:R-:W-:-:S08]  /*0270*/  MOV R17, UR6 ;  /* 0x0000000600117c02 */ /* 0x000fd00008000f00 */
.L_x_2:
[----:B------:R-:W2:Y:S04]  /*0280*/  LDG.E.CONSTANT R7, desc[UR14][R8.64+-0x20] ;  /* 0xffffe00e08077981 */ /* 0x000ea8000c1e9900 */
[----:B0-----:R-:W3:Y:S04]  /*0290*/  LDG.E.CONSTANT R11, desc[UR14][R8.64+-0x1c] ;  /* 0xffffe40e080b7981 */ /* 0x001ee8000c1e9900 */
[----:B------:R-:W4:Y:S04]  /*02a0*/  LDG.E.CONSTANT R13, desc[UR14][R8.64+-0x18] ;  /* 0xffffe80e080d7981 */ /* 0x000f28000c1e9900 */
[----:B------:R-:W4:Y:S01]  /*02b0*/  LDG.E.CONSTANT R15, desc[UR14][R8.64+-0x14] ;  /* 0xffffec0e080f7981 */ /* 0x000f22000c1e9900 */
[----:B--2--5:R-:W-:Y:S01]  /*02c0*/  FADD R7, R2, -R7 ;  /* 0x8000000702077221 */ /* 0x024fe20000000000 */
[----:B---3--:R-:W-:Y:S01]  /*02d0*/  FADD R10, R6, -R11 ;  /* 0x8000000b060a7221 */ /* 0x008fe20000000000 */
[----:B------:R-:W-:-:S02]  /*02e0*/  MOV R11, R17 ;  /* 0x00000011000b7202 */ /* 0x000fc40000000f00 */
[----:B------:R-:W2:Y:S01]  /*02f0*/  LDG.E.CONSTANT R17, desc[UR14][R8.64+-0xc] ;  /* 0xfffff40e08117981 */ /* 0x000ea2000c1e9900 */
[----:B------:R-:W-:Y:S01]  /*0300*/  FADD R14, |R7|, |R10| ;  /* 0x4000000a070e7221 */ /* 0x000fe20000000200 */
[----:B------:R-:W-:Y:S02]  /*0310*/  IMAD.MOV.U32 R10, RZ, RZ, R12 ;  /* 0x000000ffff0a7224 */ /* 0x000fe400078e000c */
[----:B----4-:R-:W-:Y:S01]  /*0320*/  FADD R13, R2, -R13 ;  /* 0x8000000d020d7221 */ /* 0x010fe20000000000 */
[----:B------:R-:W3:Y:S01]  /*0330*/  LDG.E.CONSTANT R7, desc[UR14][R8.64+-0x10] ;  /* 0xfffff00e08077981 */ /* 0x000ee2000c1e9900 */
[----:B------:R-:W-:-:S13]  /*0340*/  FSETP.GEU.AND P0, PT, R14, R5, PT ;  /* 0x000000050e00720b */ /* 0x000fda0003f0e000 */
[----:B------:R0:W4:Y:S01]  /*0350*/  @!P0 LDG.E.CONSTANT R3, desc[UR14][R10.64+-0x10] ;  /* 0xfffff00e0a038981 */ /* 0x000122000c1e9900 */
[----:B------:R-:W-:Y:S01]  /*0360*/  FADD R12, R6, -R15 ;  /* 0x8000000f060c7221 */ /* 0x000fe20000000000 */
[----:B------:R-:W-:Y:S02]  /*0370*/  @!P0 MOV R5, R14 ;  /* 0x0000000e00058202 */ /* 0x000fe40000000f00 */
[----:B------:R-:W2:Y:S01]  /*0380*/  LDG.E.CONSTANT R15, desc[UR14][R8.64+-0x4] ;  /* 0xfffffc0e080f7981 */ /* 0x000ea2000c1e9900 */
[----:B------:R-:W-:-:S03]  /*0390*/  FADD R16, |R13|, |R12| ;  /* 0x4000000c0d107221 */ /* 0x000fc60000000200 */
[----:B------:R-:W2:Y:S02]  /*03a0*/  LDG.E.CONSTANT R13, desc[UR14][R8.64+-0x8] ;  /* 0xfffff80e080d7981 */ /* 0x000ea4000c1e9900 */
[----:B------:R-:W-:-:S13]  /*03b0*/  FSETP.GEU.AND P0, PT, R16, R5, PT ;  /* 0x000000051000720b */ /* 0x000fda0003f0e000 */
[----:B----4-:R0:W4:Y:S01]  /*03c0*/  @!P0 LDG.E.CONSTANT R3, desc[UR14][R10.64+-0xc] ;  /* 0xfffff40e0a038981 */ /* 0x010122000c1e9900 */
[----:B---3--:R-:W-:Y:S01]  /*03d0*/  FADD R7, R2, -R7 ;  /* 0x8000000702077221 */ /* 0x008fe20000000000 */
[----:B--2---:R-:W-:Y:S01]  /*03e0*/  FADD R12, R6, -R17 ;  /* 0x80000011060c7221 */ /* 0x004fe20000000000 */
[----:B------:R-:W-:Y:S01]  /*03f0*/  @!P0 MOV R5, R16 ;  /* 0x0000001000058202 */ /* 0x000fe20000000f00 */
[----:B------:R-:W2:Y:S02]  /*0400*/  LDG.E.CONSTANT R17, desc[UR14][R8.64+0x4] ;  /* 0x0000040e08117981 */ /* 0x000ea4000c1e9900 */
[----:B------:R-:W-:Y:S02]  /*0410*/  FADD R14, |R7|, |R12| ;  /* 0x4000000c070e7221 */ /* 0x000fe40000000200 */
[----:B------:R-:W3:Y:S03]  /*0420*/  LDG.E.CONSTANT R7, desc[UR14][R8.64] ;  /* 0x0000000e08077981 */ /* 0x000ee6000c1e9900 */
[----:B------:R-:W-:Y:S01]  /*0430*/  FSETP.GEU.AND P0, PT, R14, R5, PT ;  /* 0x000000050e00720b */ /* 0x000fe20003f0e000 */
[----:B------:R-:W-:Y:S01]  /*0440*/  FADD R13, R2, -R13 ;  /* 0x8000000d020d7221 */ /* 0x000fe20000000000 */
[----:B------:R-:W-:-:S02]  /*0450*/  FADD R12, R6, -R15 ;  /* 0x8000000f060c7221 */ /* 0x000fc40000000000 */
[----:B------:R-:W3:Y:S02]  /*0460*/  LDG.E.CONSTANT R15, desc[UR14][R8.64+0xc] ;  /* 0x00000c0e080f7981 */ /* 0x000ee4000c1e9900 */
[----:B------:R-:W-:Y:S02]  /*0470*/  FADD R16, |R13|, |R12| ;  /* 0x4000000c0d107221 */ /* 0x000fe40000000200 */
[----:B------:R-:W3:Y:S05]  /*0480*/  LDG.E.CONSTANT R13, desc[UR14][R8.64+0x8] ;  /* 0x0000080e080d7981 */ /* 0x000eea000c1e9900 */
[----:B----4-:R0:W4:Y:S01]  /*0490*/  @!P0 LDG.E.CONSTANT R3, desc[UR14][R10.64+-0x8] ;  /* 0xfffff80e0a038981 */ /* 0x010122000c1e9900 */
[----:B------:R-:W-:-:S04]  /*04a0*/  @!P0 MOV R5, R14 ;  /* 0x0000000e00058202 */ /* 0x000fc80000000f00 */
[----:B------:R-:W-:Y:S01]  /*04b0*/  FSETP.GEU.AND P0, PT, R16, R5, PT ;  /* 0x000000051000720b */ /* 0x000fe20003f0e000 */
[----:B--2---:R-:W-:Y:S01]  /*04c0*/  FADD R12, R6, -R17 ;  /* 0x80000011060c7221 */ /* 0x004fe20000000000 */
[----:B---3--:R-:W-:Y:S01]  /*04d0*/  FADD R7, R2, -R7 ;  /* 0x8000000702077221 */ /* 0x008fe20000000000 */
[----:B------:R-:W2:Y:S03]  /*04e0*/  LDG.E.CONSTANT R17, desc[UR14][R8.64+0x14] ;  /* 0x0000140e08117981 */ /* 0x000ea6000c1e9900 */
[----:B------:R-:W-:Y:S02]  /*04f0*/  FADD R14, |R7|, |R12| ;  /* 0x4000000c070e7221 */ /* 0x000fe40000000200 */
[----:B------:R-:W3:Y:S05]  /*0500*/  LDG.E.CONSTANT R7, desc[UR14][R8.64+0x10] ;  /* 0x0000100e08077981 */ /* 0x000eea000c1e9900 */
[----:B----4-:R0:W4:Y:S01]  /*0510*/  @!P0 LDG.E.CONSTANT R3, desc[UR14][R10.64+-0x4] ;  /* 0xfffffc0e0a038981 */ /* 0x010122000c1e9900 */
[----:B------:R-:W-:-:S04]  /*0520*/  @!P0 MOV R5, R16 ;  /* 0x0000001000058202 */ /* 0x000fc80000000f00 */
[----:B------:R-:W-:Y:S01]  /*0530*/  FSETP.GEU.AND P0, PT, R14, R5, PT ;  /* 0x000000050e00720b */ /* 0x000fe20003f0e000 */
[----:B------:R-:W-:Y:S01]  /*0540*/  FADD R13, R2, -R13 ;  /* 0x8000000d020d7221 */ /* 0x000fe20000000000 */
[----:B------:R-:W-:Y:S02]  /*0550*/  FADD R12, R6, -R15 ;  /* 0x8000000f060c7221 */ /* 0x000fe40000000000 */
[----:B------:R-:W2:Y:S02]  /*0560*/  LDG.E.CONSTANT R15, desc[UR14][R8.64+0x1c] ;  /* 0x00001c0e080f7981 */ /* 0x000ea4000c1e9900 */
[----:B------:R-:W-:-:S07]  /*0570*/  FADD R16, |R13|, |R12| ;  /* 0x4000000c0d107221 */ /* 0x000fce0000000200 */
[----:B----4-:R0:W4:Y:S01]  /*0580*/  @!P0 LDG.E.CONSTANT R3, desc[UR14][R10.64] ;  /* 0x0000000e0a038981 */ /* 0x010122000c1e9900 */
[----:B------:R-:W-:Y:S01]  /*0590*/  @!P0 MOV R5, R14 ;  /* 0x0000000e00058202 */ /* 0x000fe20000000f00 */
[----:B---3--:R-:W-:Y:S02]  /*05a0*/  FADD R7, R2, -R7 ;  /* 0x8000000702077221 */ /* 0x008fe40000000000 */
[----:B------:R-:W3:Y:S01]  /*05b0*/  LDG.E.CONSTANT R13, desc[UR14][R8.64+0x18] ;  /* 0x0000180e080d7981 */ /* 0x000ee2000c1e9900 */
[----:B------:R-:W-:Y:S01]  /*05c0*/  FSETP.GEU.AND P0, PT, R16, R5, PT ;  /* 0x000000051000720b */ /* 0x000fe20003f0e000 */
[----:B--2---:R-:W-:-:S04]  /*05d0*/  FADD R12, R6, -R17 ;  /* 0x80000011060c7221 */ /* 0x004fc80000000000 */
[----:B------:R-:W-:-:S08]  /*05e0*/  FADD R14, |R7|, |R12| ;  /* 0x4000000c070e7221 */ /* 0x000fd00000000200 */
[----:B----4-:R0:W2:Y:S01]  /*05f0*/  @!P0 LDG.E.CONSTANT R3, desc[UR14][R10.64+0x4] ;  /* 0x0000040e0a038981 */ /* 0x0100a2000c1e9900 */
[----:B------:R-:W-:-:S04]  /*0600*/  @!P0 MOV R5, R16 ;  /* 0x0000001000058202 */ /* 0x000fc80000000f00 */
[----:B------:R-:W-:Y:S01]  /*0610*/  FSETP.GEU.AND P0, PT, R14, R5, PT ;  /* 0x000000050e00720b */ /* 0x000fe20003f0e000 */
[----:B---3--:R-:W-:Y:S01]  /*0620*/  FADD R13, R2, -R13 ;  /* 0x8000000d020d7221 */ /* 0x008fe20000000000 */
[----:B------:R-:W-:-:S04]  /*0630*/  FADD R12, R6, -R15 ;  /* 0x8000000f060c7221 */ /* 0x000fc80000000000 */
[----:B------:R-:W-:-:S07]  /*0640*/  FADD R16, |R13|, |R12| ;  /* 0x4000000c0d107221 */ /* 0x000fce0000000200 */
[----:B--2---:R0:W2:Y:S01]  /*0650*/  @!P0 LDG.E.CONSTANT R3, desc[UR14][R10.64+0x8] ;  /* 0x0000080e0a038981 */ /* 0x0040a2000c1e9900 */
[----:B------:R-:W-:-:S04]  /*0660*/  @!P0 MOV R5, R14 ;  /* 0x0000000e00058202 */ /* 0x000fc80000000f00 */
[----:B------:R-:W-:Y:S01]  /*0670*/  FSETP.GEU.AND P0, PT, R16, R5, PT ;  /* 0x000000051000720b */ /* 0x000fe20003f0e000 */
[----:B------:R-:W-:-:S04]  /*0680*/  UIADD3 UR9, UPT, UPT, UR9, 0x8, URZ ;  /* 0x0000000809097890 */ /* 0x000fc8000fffe0ff */
[----:B------:R-:W-:-:S08]  /*0690*/  UISETP.NE.AND UP1, UPT, UR9, URZ, UPT ;  /* 0x000000ff0900728c */ /* 0x000fd0000bf25270 */
[----:B--2---:R0:W5:Y:S01]  /*06a0*/  @!P0 LDG.E.CONSTANT R3, desc[UR14][R10.64+0xc] ;  /* 0x00000c0e0a038981 */ /* 0x004162000c1e9900 */
[----:B------:R-:W-:Y:S02]  /*06b0*/  IADD3 R8, P1, PT, R8, 0x40, RZ ;  /* 0x0000004008087810 */ /* 0x000fe40007f3e0ff */
[----:B------:R-:W-:Y:S02]  /*06c0*/  IADD3 R12, P2, PT, R10, 0x20, RZ ;  /* 0x000000200a0c7810 */ /* 0x000fe40007f5e0ff */
[----:B------:R-:W-:Y:S01]  /*06d0*/  @!P0 MOV R5, R16 ;  /* 0x0000001000058202 */ /* 0x000fe20000000f00 */
[----:B------:R-:W-:Y:S01]  /*06e0*/  IMAD.X R9, RZ, RZ, R9, P1 ;  /* 0x000000ffff097224 */ /* 0x000fe200008e0609 */
[----:B------:R-:W-:Y:S01]  /*06f0*/  IADD3.X R17, PT, PT, RZ, R11, RZ, P2, !PT ;  /* 0x0000000bff117210 */ /* 0x000fe200017fe4ff */
[----:B------:R-:W-:Y:S08]  /*0700*/  BRA.U UP1, `(.L_x_2) ;  /* 0xfffffff901dc7547 */ /* 0x000ff0000b83ffff */
.L_x_1:
[----:B------:R-:W-:Y:S05]  /*0710*/  BRA.U !UP0, `(.L_x_3) ;  /* 0x0000000508587547 */ /* 0x000fea000b800000 */
[----:B------:R-:W1:Y:S01]  /*0720*/  LDCU UR4, c[0x0][0x3ac] ;  /* 0x00007580ff0477ac */ /* 0x000e620008000800 */
[----:B------:R-:W-:Y:S02]  /*0730*/  UISETP.GE.U32.AND UP0, UPT, UR12, 0x4, UPT ;  /* 0x000000040c00788c */ /* 0x000fe4000bf06070 */
[----:B-1----:R-:W-:-:S04]  /*0740*/  ULOP3.LUT UR5, UR4, 0x3, URZ, 0xc0, !UPT ;  /* 0x0000000304057892 */ /* 0x002fc8000f8ec0ff */
[----:B------:R-:W-:-:S03]  /*0750*/  UISETP.NE.AND UP1, UPT, UR5, URZ, UPT ;  /* 0x000000ff0500728c */ /* 0x000fc6000bf25270 */
[----:B------:R-:W-:Y:S08]  /*0760*/  BRA.U !UP0, `(.L_x_4) ;  /* 0x0000000108987547 */ /* 0x000ff0000b800000 */
[----:B------:R-:W1:Y:S01]  /*0770*/  LDC.64 R8, c[0x0][0x388] ;  /* 0x0000e200ff087b82 */ /* 0x000e620000000a00 */
[----:B------:R-:W-:-:S07]  /*0780*/  SHF.L.U32 R7, R4, 0x1, RZ ;  /* 0x0000000104077819 */ /* 0x000fce00000006ff */
[----:B0-----:R-:W0:Y:S01]  /*0790*/  LDC.64 R10, c[0x0][0x390] ;  /* 0x0000e400ff0a7b82 */ /* 0x001e220000000a00 */
[----:B-1----:R-:W-:-:S05]  /*07a0*/  IMAD.WIDE.U32 R8, R7, 0x4, R8 ;  /* 0x0000000407087825 */ /* 0x002fca00078e0008 */
[----:B------:R-:W2:Y:S04]  /*07b0*/  LDG.E.CONSTANT R7, desc[UR14][R8.64] ;  /* 0x0000000e08077981 */ /* 0x000ea8000c1e9900 */
[----:B------:R-:W3:Y:S04]  /*07c0*/  LDG.E.CONSTANT R13, desc[UR14][R8.64+0x4] ;  /* 0x0000040e080d7981 */ /* 0x000ee8000c1e9900 */
[----:B------:R-:W4:Y:S04]  /*07d0*/  LDG.E.CONSTANT R15, desc[UR14][R8.64+0x8] ;  /* 0x0000080e080f7981 */ /* 0x000f28000c1e9900 */
[----:B------:R-:W4:Y:S01]  /*07e0*/  LDG.E.CONSTANT R17, desc[UR14][R8.64+0xc] ;  /* 0x00000c0e08117981 */ /* 0x000f22000c1e9900 */
[----:B0-----:R-:W-:-:S04]  /*07f0*/  IMAD.WIDE.U32 R10, R4, 0x4, R10 ;  /* 0x00000004040a7825 */ /* 0x001fc800078e000a */
[----:B--2--5:R-:W-:Y:S01]  /*0800*/  FADD R7, R2, -R7 ;  /* 0x8000000702077221 */ /* 0x024fe20000000000 */
[----:B---3--:R-:W-:Y:S02]  /*0810*/  FADD R12, R6, -R13 ;  /* 0x8000000d060c7221 */ /* 0x008fe40000000000 */
[----:B------:R-:W2:Y:S02]  /*0820*/  LDG.E.CONSTANT R13, desc[UR14][R8.64+0x14] ;  /* 0x0000140e080d7981 */ /* 0x000ea4000c1e9900 */
[----:B------:R-:W-:Y:S01]  /*0830*/  FADD R14, |R7|, |R12| ;  /* 0x4000000c070e7221 */ /* 0x000fe20000000200 */
[----:B----4-:R-:W-:Y:S01]  /*0840*/  FADD R15, R2, -R15 ;  /* 0x8000000f020f7221 */ /* 0x010fe20000000000 */
[----:B------:R-:W3:Y:S03]  /*0850*/  LDG.E.CONSTANT R7, desc[UR14][R8.64+0x10] ;  /* 0x0000100e08077981 */ /* 0x000ee6000c1e9900 */
        /* <DEDUP_REMOVED lines=11> */
[----:B------:R-:W-:-:S03]  /*0910*/  @!P0 MOV R5, R16 ;  /* 0x0000001000058202 */ /* 0x000fc60000000f00 */
[----:B------:R-:W-:-:S05]  /*0920*/  FADD R14, |R7|, |R12| ;  /* 0x4000000c070e7221 */ /* 0x000fca0000000200 */
[----:B------:R-:W-:Y:S01]  /*0930*/  FSETP.GEU.AND P0, PT, R14, R5, PT ;  /* 0x000000050e00720b */ /* 0x000fe20003f0e000 */
[----:B------:R-:W-:Y:S01]  /*0940*/  FADD R15, R2, -R15 ;  /* 0x8000000f020f7221 */ /* 0x000fe20000000000 */
[----:B------:R-:W-:-:S04]  /*0950*/  FADD R12, R6, -R17 ;  /* 0x80000011060c7221 */ /* 0x000fc80000000000 */
[----:B------:R-:W-:-:S07]  /*0960*/  FADD R12, |R15|, |R12| ;  /* 0x4000000c0f0c7221 */ /* 0x000fce0000000200 */
[----:B----4-:R1:W2:Y:S01]  /*0970*/  @!P0 LDG.E.CONSTANT R3, desc[UR14][R10.64+0x8] ;  /* 0x0000080e0a038981 */ /* 0x0102a2000c1e9900 */
[----:B------:R-:W-:-:S04]  /*0980*/  @!P0 MOV R5, R14 ;  /* 0x0000000e00058202 */ /* 0x000fc80000000f00 */
[----:B------:R-:W-:-:S13]  /*0990*/  FSETP.GEU.AND P0, PT, R12, R5, PT ;  /* 0x000000050c00720b */ /* 0x000fda0003f0e000 */
[----:B--2---:R1:W5:Y:S01]  /*09a0*/  @!P0 LDG.E.CONSTANT R3, desc[UR14][R10.64+0xc] ;  /* 0x00000c0e0a038981 */ /* 0x004362000c1e9900 */
[----:B------:R-:W-:Y:S02]  /*09b0*/  IADD3 R4, PT, PT, R4, 0x4, RZ ;  /* 0x0000000404047810 */ /* 0x000fe40007ffe0ff */
[----:B------:R-:W-:-:S07]  /*09c0*/  @!P0 MOV R5, R12 ;  /* 0x0000000c00058202 */ /* 0x000fce0000000f00 */
.L_x_4:
[----:B------:R-:W-:Y:S05]  /*09d0*/  BRA.U !UP1, `(.L_x_3) ;  /* 0x0000000109a87547 */ /* 0x000fea000b800000 */
[----:B------:R-:W-:Y:S02]  /*09e0*/  UISETP.NE.AND UP0, UPT, UR5, 0x1, UPT ;  /* 0x000000010500788c */ /* 0x000fe4000bf05270 */
[----:B------:R-:W-:-:S04]  /*09f0*/  ULOP3.LUT UR4, UR4, 0x1, URZ, 0xc0, !UPT ;  /* 0x0000000104047892 */ /* 0x000fc8000f8ec0ff */
[----:B------:R-:W-:-:S03]  /*0a00*/  UISETP.NE.U32.AND UP1, UPT, UR4, 0x1, UPT ;  /* 0x000000010400788c */ /* 0x000fc6000bf25070 */
[----:B------:R-:W-:Y:S08]  /*0a10*/  BRA.U !UP0, `(.L_x_5) ;  /* 0x0000000108587547 */ /* 0x000ff0000b800000 */
[----:B------:R-:W2:Y:S01]  /*0a20*/  LDC.64 R8, c[0x0][0x388] ;  /* 0x0000e200ff087b82 */ /* 0x000ea20000000a00 */
[----:B01----:R-:W-:-:S04]  /*0a30*/  IMAD.SHL.U32 R11, R4, 0x2, RZ ;  /* 0x00000002040b7824 */ /* 0x003fc800078e00ff */
[----:B--2---:R-:W-:-:S03]  /*0a40*/  IMAD.WIDE.U32 R10, R11, 0x4, R8 ;  /* 0x000000040b0a7825 */ /* 0x004fc600078e0008 */
[----:B------:R-:W0:Y:S02]  /*0a50*/  LDC.64 R8, c[0x0][0x390] ;  /* 0x0000e400ff087b82 */ /* 0x000e240000000a00 */
[----:B------:R-:W2:Y:S04]  /*0a60*/  LDG.E.CONSTANT R7, desc[UR14][R10.64] ;  /* 0x0000000e0a077981 */ /* 0x000ea8000c1e9900 */
[----:B------:R-:W3:Y:S04]  /*0a70*/  LDG.E.CONSTANT R13, desc[UR14][R10.64+0x4] ;  /* 0x0000040e0a0d7981 */ /* 0x000ee8000c1e9900 */
[----:B------:R-:W4:Y:S04]  /*0a80*/  LDG.E.CONSTANT R15, desc[UR14][R10.64+0x8] ;  /* 0x0000080e0a0f7981 */ /* 0x000f28000c1e9900 */
[----:B------:R-:W4:Y:S01]  /*0a90*/  LDG.E.CONSTANT R17, desc[UR14][R10.64+0xc] ;  /* 0x00000c0e0a117981 */ /* 0x000f22000c1e9900 */
[----:B0-----:R-:W-:-:S04]  /*0aa0*/  IMAD.WIDE.U32 R8, R4, 0x4, R8 ;  /* 0x0000000404087825 */ /* 0x001fc800078e0008 */
[----:B--2--5:R-:W-:Y:S01]  /*0ab0*/  FADD R7, R2, -R7 ;  /* 0x8000000702077221 */ /* 0x024fe20000000000 */
[----:B---3--:R-:W-:-:S04]  /*0ac0*/  FADD R12, R6, -R13 ;  /* 0x8000000d060c7221 */ /* 0x008fc80000000000 */
[----:B------:R-:W-:-:S05]  /*0ad0*/  FADD R14, |R7|, |R12| ;  /* 0x4000000c070e7221 */ /* 0x000fca0000000200 */
[----:B------:R-:W-:-:S13]  /*0ae0*/  FSETP.GEU.AND P0, PT, R14, R5, PT ;  /* 0x000000050e00720b */ /* 0x000fda0003f0e000 */
[----:B------:R2:W3:Y:S01]  /*0af0*/  @!P0 LDG.E.CONSTANT R3, desc[UR14][R8.64] ;  /* 0x0000000e08038981 */ /* 0x0004e2000c1e9900 */
[----:B----4-:R-:W-:Y:S01]  /*0b00*/  FADD R15, R2, -R15 ;  /* 0x8000000f020f7221 */ /* 0x010fe20000000000 */
[----:B------:R-:W-:Y:S01]  /*0b10*/  FADD R12, R6, -R17 ;  /* 0x80000011060c7221 */ /* 0x000fe20000000000 */
[----:B------:R-:W-:-:S03]  /*0b20*/  @!P0 MOV R5, R14 ;  /* 0x0000000e00058202 */ /* 0x000fc60000000f00 */
[----:B------:R-:W-:-:S05]  /*0b30*/  FADD R12, |R15|, |R12| ;  /* 0x4000000c0f0c7221 */ /* 0x000fca0000000200 */
[----:B------:R-:W-:-:S13]  /*0b40*/  FSETP.GEU.AND P0, PT, R12, R5, PT ;  /* 0x000000050c00720b */ /* 0x000fda0003f0e000 */
[----:B---3--:R2:W5:Y:S01]  /*0b50*/  @!P0 LDG.E.CONSTANT R3, desc[UR14][R8.64+0x4] ;  /* 0x0000040e08038981 */ /* 0x008562000c1e9900 */
[----:B------:R-:W-:Y:S02]  /*0b60*/  IADD3 R4, PT, PT, R4, 0x2, RZ ;  /* 0x0000000204047810 */ /* 0x000fe40007ffe0ff */
[----:B------:R-:W-:-:S07]  /*0b70*/  @!P0 MOV R5, R12 ;  /* 0x0000000c00058202 */ /* 0x000fce0000000f00 */
.L_x_5:
[----:B------:R-:W-:Y:S05]  /*0b80*/  BRA.U UP1, `(.L_x_3) ;  /* 0x00000001013c7547 */ /* 0x000fea000b800000 */
[----:B--2---:R-:W2:Y:S01]  /*0b90*/  LDC.64 R8, c[0x0][0x388] ;  /* 0x0000e200ff087b82 */ /* 0x004ea20000000a00 */
[----:B------:R-:W-:-:S05]  /*0ba0*/  SHF.L.U32 R7, R4, 0x1, RZ ;  /* 0x0000000104077819 */ /* 0x000fca00000006ff */
[----:B--2---:R-:W-:-:S05]  /*0bb0*/  IMAD.WIDE.U32 R8, R7, 0x4, R8 ;  /* 0x0000000407087825 */ /* 0x004fca00078e0008 */
[----:B------:R-:W2:Y:S04]  /*0bc0*/  LDG.E.CONSTANT R7, desc[UR14][R8.64] ;  /* 0x0000000e08077981 */ /* 0x000ea8000c1e9900 */
[----:B01----:R-:W3:Y:S01]  /*0bd0*/  LDG.E.CONSTANT R11, desc[UR14][R8.64+0x4] ;  /* 0x0000040e080b7981 */ /* 0x003ee2000c1e9900 */
[----:B------:R-:W-:Y:S01]  /*0be0*/  BSSY.RECONVERGENT B0, `(.L_x_3) ;  /* 0x0000009000007945 */ /* 0x000fe20003800200 */
[----:B--2--5:R-:W-:Y:S01]  /*0bf0*/  FADD R7, R2, -R7 ;  /* 0x8000000702077221 */ /* 0x024fe20000000000 */
[----:B---3--:R-:W-:-:S04]  /*0c00*/  FADD R6, R6, -R11 ;  /* 0x8000000b06067221 */ /* 0x008fc80000000000 */
[----:B------:R-:W-:-:S05]  /*0c10*/  FADD R6, |R7|, |R6| ;  /* 0x4000000607067221 */ /* 0x000fca0000000200 */
[----:B------:R-:W-:-:S13]  /*0c20*/  FSETP.GEU.AND P0, PT, R6, R5, PT ;  /* 0x000000050600720b */ /* 0x000fda0003f0e000 */
[----:B------:R-:W-:Y:S05]  /*0c30*/  @P0 BRA `(.L_x_6) ;  /* 0x00000000000c0947 */ /* 0x000fea0003800000 */
[----:B------:R-:W0:Y:S02]  /*0c40*/  LDC.64 R2, c[0x0][0x390] ;  /* 0x0000e400ff027b82 */ /* 0x000e240000000a00 */
[----:B0-----:R-:W-:-:S05]  /*0c50*/  IMAD.WIDE.U32 R4, R4, 0x4, R2 ;  /* 0x0000000404047825 */ /* 0x001fca00078e0002 */
[----:B------:R0:W5:Y:S02]  /*0c60*/  LDG.E.CONSTANT R3, desc[UR14][R4.64] ;  /* 0x0000000e04037981 */ /* 0x000164000c1e9900 */
.L_x_6:
[----:B------:R-:W-:Y:S05]  /*0c70*/  BSYNC.RECONVERGENT B0 ;  /* 0x0000000000007941 */ /* 0x000fea0003800200 */
.L_x_3:
[----:B-----5:R-:W-:-:S07]  /*0c80*/  I2FP.F32.S32 R7, R3 ;  /* 0x0000000300077245 */ /* 0x020fce0000201400 */
.L_x_0:
[----:B------:R-:W3:Y:S02]  /*0c90*/  LDC R2, c[0x0][0x3b0] ;  /* 0x0000ec00ff027b82 */ /* 0x000ee40000000800 */
[----:B---3--:R-:W-:-:S13]  /*0ca0*/  ISETP.GE.AND P0, PT, R2, 0x1, PT ;  /* 0x000000010200780c */ /* 0x008fda0003f06270 */
[----:B------:R-:W-:Y:S05]  /*0cb0*/  @!P0 EXIT ;  /* 0x000000000000894d */ /* 0x000fea0003800000 */
[----:B0-----:R-:W0:Y:S01]  /*0cc0*/  LDC.64 R4, c[0x0][0x3a0] ;  /* 0x0000e800ff047b82 */ /* 0x001e220000000a00 */
[----:B--2---:R-:W-:Y:S01]  /*0cd0*/  HFMA2 R9, -RZ, RZ, 0, 0 ;  /* 0x00000000ff097431 */ /* 0x004fe200000001ff */
[----:B-1----:R-:W-:Y:S01]  /*0ce0*/  MOV R11, RZ ;  /* 0x000000ff000b7202 */ /* 0x002fe20000000f00 */
[----:B------:R-:W1:Y:S06]  /*0cf0*/  LDCU UR4, c[0x0][0x3b0] ;  /* 0x00007600ff0477ac */ /* 0x000e6c0008000800 */
.L_x_10:
[----:B0-----:R-:W-:-:S06]  /*0d00*/  IMAD.WIDE.U32 R2, R9, 0x4, R4 ;  /* 0x0000000409027825 */ /* 0x001fcc00078e0004 */
[----:B------:R-:W2:Y:S01]  /*0d10*/  LDG.E.CONSTANT R2, desc[UR14][R2.64] ;  /* 0x0000000e02027981 */ /* 0x000ea2000c1e9900 */
[----:B------:R-:W-:Y:S01]  /*0d20*/  BSSY.RECONVERGENT B0, `(.L_x_7) ;  /* 0x0000006000007945 */ /* 0x000fe20003800200 */
[----:B--2---:R-:W-:-:S13]  /*0d30*/  ISETP.NE.AND P0, PT, R2, RZ, PT ;  /* 0x000000ff0200720c */ /* 0x004fda0003f05270 */
[----:B------:R-:W-:Y:S05]  /*0d40*/  @!P0 BRA `(.L_x_8) ;  /* 0x00000000000c8947 */ /* 0x000fea0003800000 */
[----:B------:R-:W-:-:S13]  /*0d50*/  ISETP.NE.AND P0, PT, R11, R0, PT ;  /* 0x000000000b00720c */ /* 0x000fda0003f05270 */
[----:B------:R-:W-:Y:S05]  /*0d60*/  @!P0 BRA `(.L_x_9) ;  /* 0x0000000000188947 */ /* 0x000fea0003800000 */
[----:B------:R-:W-:-:S07]  /*0d70*/  IADD3 R11, PT, PT, R11, 0x1, RZ ;  /* 0x000000010b0b7810 */ /* 0x000fce0007ffe0ff */
.L_x_8:
[----:B-1----:R-:W-:Y:S05]  /*0d80*/  BSYNC.RECONVERGENT B0 ;  /* 0x0000000000007941 */ /* 0x002fea0003800200 */
.L_x_7:
[----:B------:R-:W-:-:S04]  /*0d90*/  IADD3 R9, PT, PT, R9, 0x1, RZ ;  /* 0x0000000109097810 */ /* 0x000fc80007ffe0ff */
[----:B------:R-:W-:-:S13]  /*0da0*/  ISETP.NE.AND P0, PT, R9, UR4, PT ;  /* 0x0000000409007c0c */ /* 0x000fda000bf05270 */
[----:B------:R-:W-:Y:S05]  /*0db0*/  @P0 BRA `(.L_x_10) ;  /* 0xfffffffc00d00947 */ /* 0x000fea000383ffff */
[----:B------:R-:W-:Y:S05]  /*0dc0*/  EXIT ;  /* 0x000000000000794d */ /* 0x000fea0003800000 */
.L_x_9:
[----:B------:R-:W0:Y:S02]  /*0dd0*/  LDC.64 R2, c[0x0][0x398] ;  /* 0x0000e600ff027b82 */ /* 0x000e240000000a00 */
[----:B0-----:R-:W-:-:S05]  /*0de0*/  IMAD.WIDE.U32 R2, R9, 0x4, R2 ;  /* 0x0000000409027825 */ /* 0x001fca00078e0002 */
[----:B------:R-:W-:Y:S01]  /*0df0*/  STG.E desc[UR14][R2.64], R7 ;  /* 0x0000000702007986 */ /* 0x000fe2000c10190e */
[----:B-1----:R-:W-:Y:S05]  /*0e00*/  EXIT ;  /* 0x000000000000794d */ /* 0x002fea0003800000 */
.L_x_11:
[----:B------:R-:W-:-:S00]  /*0e10*/  BRA `(.L_x_11) ;  /* 0xfffffffc00fc7947 */ /* 0x000fc0000383ffff */
[----:B------:R-:W-:-:S00]  /*0e20*/  NOP ;  /* 0x0000000000007918 */ /* 0x000fc00000000000 */
        /* <DEDUP_REMOVED lines=13> */
.L_x_12:


//--------------------- .nv.shared.reserved.0     --------------------------
	.section	.nv.shared.reserved.0,"aw",@nobits
	.weak		__nv_reservedSMEM_offset_0_alias
	.size		__nv_reservedSMEM_offset_0_alias, 0, 64
	.other		__nv_reservedSMEM_offset_0_alias,@"STO_CUDA_RESERVED_SHARED STV_DEFAULT"
__nv_reservedSMEM_offset_0_alias:
	.zero		0
	.zero		64


//--------------------- .nv.constant0.compute_closest_saturated_distances --------------------------
	.section	.nv.constant0.compute_closest_saturated_distances,"a",@progbits
	.sectionflags	@""
	.align	4
.nv.constant0.compute_closest_saturated_distances:
	.zero		948


//--------------------- SYMBOLS --------------------------

	.type		.nv.reservedSmem.offset0,@object
	.size		.nv.reservedSmem.offset0,0x4
